//
// Generated by NVIDIA NVVM Compiler
//
// Compiler Build ID: CL-36424714
// Cuda compilation tools, release 13.0, V13.0.88
// Based on NVVM 20.0.0
//

.version 9.0
.target sm_100
.address_size 64

	// .globl	_Z6addarrPfS_S_i

.visible .entry _Z6addarrPfS_S_i(
	.param .u64 .ptr .align 1 _Z6addarrPfS_S_i_param_0,
	.param .u64 .ptr .align 1 _Z6addarrPfS_S_i_param_1,
	.param .u64 .ptr .align 1 _Z6addarrPfS_S_i_param_2,
	.param .u32 _Z6addarrPfS_S_i_param_3
)
{
	.reg .pred 	%p<2>;
	.reg .b32 	%r<6>;
	.reg .b32 	%f<4>;
	.reg .b64 	%rd<11>;

	ld.param.u64 	%rd1, [_Z6addarrPfS_S_i_param_0];
	ld.param.u64 	%rd2, [_Z6addarrPfS_S_i_param_1];
	ld.param.u64 	%rd3, [_Z6addarrPfS_S_i_param_2];
	ld.param.u32 	%r2, [_Z6addarrPfS_S_i_param_3];
	mov.u32 	%r3, %ctaid.x;
	mov.u32 	%r4, %ntid.x;
	mov.u32 	%r5, %tid.x;
	mad.lo.s32 	%r1, %r3, %r4, %r5;
	setp.ge.s32 	%p1, %r1, %r2;
	@%p1 bra 	$L__BB0_2;
	cvta.to.global.u64 	%rd4, %rd1;
	cvta.to.global.u64 	%rd5, %rd2;
	cvta.to.global.u64 	%rd6, %rd3;
	mul.wide.s32 	%rd7, %r1, 4;
	add.s64 	%rd8, %rd4, %rd7;
	ld.global.f32 	%f1, [%rd8];
	add.s64 	%rd9, %rd5, %rd7;
	ld.global.f32 	%f2, [%rd9];
	add.f32 	%f3, %f1, %f2;
	add.s64 	%rd10, %rd6, %rd7;
	st.global.f32 	[%rd10], %f3;
$L__BB0_2:
	ret;

}


// ===== COMPILED SASS (sm_100) =====

	.target	sm_100

	.elftype	@"ET_EXEC"


//--------------------- .note.nv.tkinfo           --------------------------
	.section	.note.nv.tkinfo,"",@"SHT_NOTE"
	.sectionflags	@"SHF_NOTE_NV_TKINFO"
	.tkinfo
        /*0018*/ 	.word	0x00000002
        /*0030*/ 	.string	""
        /*0030*/ 	.string	"ptxas"
        /*0030*/ 	.string	"Cuda compilation tools, release 13.0, V13.0.88"
        /*0030*/ 	.string	"Build cuda_13.0.r13.0/compiler.36424714_0"
        /*0030*/ 	.string	"-arch sm_100 -m 64 "



//--------------------- .note.nv.cuinfo           --------------------------
	.section	.note.nv.cuinfo,"",@"SHT_NOTE"
	.sectionflags	@"SHF_NOTE_NV_CUINFO"
        /*0018*/ 	.short	0x0002
        /*001a*/ 	.short	0x0064
        /*001c*/ 	.short	0x0082
	.zero		2


//--------------------- .nv.info                  --------------------------
	.section	.nv.info,"",@"SHT_CUDA_INFO"
	.align	4


	//----- nvinfo : EIATTR_REGCOUNT
	.align		4
        /*0000*/ 	.byte	0x04, 0x2f
        /*0002*/ 	.short	(.L_1 - .L_0)
	.align		4
.L_0:
        /*0004*/ 	.word	index@(_Z6addarrPfS_S_i)
        /*0008*/ 	.word	0x0000000c


	//----- nvinfo : EIATTR_FRAME_SIZE
	.align		4
.L_1:
        /*000c*/ 	.byte	0x04, 0x11
        /*000e*/ 	.short	(.L_3 - .L_2)
	.align		4
.L_2:
        /*0010*/ 	.word	index@(_Z6addarrPfS_S_i)
        /*0014*/ 	.word	0x00000000


	//----- nvinfo : EIATTR_MIN_STACK_SIZE
	.align		4
.L_3:
        /*0018*/ 	.byte	0x04, 0x12
        /*001a*/ 	.short	(.L_5 - .L_4)
	.align		4
.L_4:
        /*001c*/ 	.word	index@(_Z6addarrPfS_S_i)
        /*0020*/ 	.word	0x00000000
.L_5:


//--------------------- .nv.compat                --------------------------
	.section	.nv.compat,"",@"SHT_CUDA_COMPAT_INFO"
	.align	4
        /*0000*/ 	.byte	0x02, 0x09, 0x00, 0x00, 0x02, 0x02, 0x01, 0x00, 0x02, 0x05, 0x05, 0x00, 0x03, 0x07, 0x01, 0x01
        /*0010*/ 	.byte	0x02, 0x03, 0x00, 0x00, 0x02, 0x06, 0x01, 0x00, 0x04, 0x0b, 0x08, 0x00, 0x09, 0x00, 0x00, 0x00
        /*0020*/ 	.byte	0x00, 0x00, 0x00, 0x00


//--------------------- .nv.info._Z6addarrPfS_S_i --------------------------
	.section	.nv.info._Z6addarrPfS_S_i,"",@"SHT_CUDA_INFO"
	.sectionflags	@""
	.align	4


	//----- nvinfo : EIATTR_CUDA_API_VERSION
	.align		4
        /*0000*/ 	.byte	0x04, 0x37
        /*0002*/ 	.short	(.L_7 - .L_6)
.L_6:
        /*0004*/ 	.word	0x00000082


	//----- nvinfo : EIATTR_KPARAM_INFO
	.align		4
.L_7:
        /*0008*/ 	.byte	0x04, 0x17
        /*000a*/ 	.short	(.L_9 - .L_8)
.L_8:
        /*000c*/ 	.word	0x00000000
        /*0010*/ 	.short	0x0003
        /*0012*/ 	.short	0x0018
        /*0014*/ 	.byte	0x00, 0xf0, 0x11, 0x00


	//----- nvinfo : EIATTR_KPARAM_INFO
	.align		4
.L_9:
        /*0018*/ 	.byte	0x04, 0x17
        /*001a*/ 	.short	(.L_11 - .L_10)
.L_10:
        /*001c*/ 	.word	0x00000000
        /*0020*/ 	.short	0x0002
        /*0022*/ 	.short	0x0010
        /*0024*/ 	.byte	0x00, 0xf5, 0x21, 0x00


	//----- nvinfo : EIATTR_KPARAM_INFO
	.align		4
.L_11:
        /*0028*/ 	.byte	0x04, 0x17
        /*002a*/ 	.short	(.L_13 - .L_12)
.L_12:
        /*002c*/ 	.word	0x00000000
        /*0030*/ 	.short	0x0001
        /*0032*/ 	.short	0x0008
        /*0034*/ 	.byte	0x00, 0xf5, 0x21, 0x00


	//----- nvinfo : EIATTR_KPARAM_INFO
	.align		4
.L_13:
        /*0038*/ 	.byte	0x04, 0x17
        /*003a*/ 	.short	(.L_15 - .L_14)
.L_14:
        /*003c*/ 	.word	0x00000000
        /*0040*/ 	.short	0x0000
        /*0042*/ 	.short	0x0000
        /*0044*/ 	.byte	0x00, 0xf5, 0x21, 0x00


	//----- nvinfo : EIATTR_SPARSE_MMA_MASK
	.align		4
.L_15:
        /*0048*/ 	.byte	0x03, 0x50
        /*004a*/ 	.short	0x0000


	//----- nvinfo : EIATTR_MAXREG_COUNT
	.align		4
        /*004c*/ 	.byte	0x03, 0x1b
        /*004e*/ 	.short	0x00ff


	//----- nvinfo : EIATTR_MERCURY_ISA_VERSION
	.align		4
        /*0050*/ 	.byte	0x03, 0x5f
        /*0052*/ 	.short	0x0101


	//----- nvinfo : EIATTR_VRC_CTA_INIT_COUNT
	.align		4
        /*0054*/ 	.byte	0x02, 0x4a
	.zero		1
	.zero		1


	//----- nvinfo : EIATTR_EXIT_INSTR_OFFSETS
	.align		4
        /*0058*/ 	.byte	0x04, 0x1c
        /*005a*/ 	.short	(.L_17 - .L_16)


	//   ....[0]....
.L_16:
        /*005c*/ 	.word	0x00000070


	//   ....[1]....
        /*0060*/ 	.word	0x00000130


	//----- nvinfo : EIATTR_CBANK_PARAM_SIZE
	.align		4
.L_17:
        /*0064*/ 	.byte	0x03, 0x19
        /*0066*/ 	.short	0x001c


	//----- nvinfo : EIATTR_PARAM_CBANK
	.align		4
        /*0068*/ 	.byte	0x04, 0x0a
        /*006a*/ 	.short	(.L_19 - .L_18)
	.align		4
.L_18:
        /*006c*/ 	.word	index@(.nv.constant0._Z6addarrPfS_S_i)
        /*0070*/ 	.short	0x0380
        /*0072*/ 	.short	0x001c


	//----- nvinfo : EIATTR_SW_WAR
	.align		4
.L_19:
        /*0074*/ 	.byte	0x04, 0x36
        /*0076*/ 	.short	(.L_21 - .L_20)
.L_20:
        /*0078*/ 	.word	0x00000008
.L_21:


//--------------------- .nv.callgraph             --------------------------
	.section	.nv.callgraph,"",@"SHT_CUDA_CALLGRAPH"
	.align	4
	.sectionentsize	8
	.align		4
        /*0000*/ 	.word	0x00000000
	.align		4
        /*0004*/ 	.word	0xffffffff
	.align		4
        /*0008*/ 	.word	0x00000000
	.align		4
        /*000c*/ 	.word	0xfffffffe
	.align		4
        /*0010*/ 	.word	0x00000000
	.align		4
        /*0014*/ 	.word	0xfffffffd
	.align		4
        /*0018*/ 	.word	0x00000000
	.align		4
        /*001c*/ 	.word	0xfffffffc


//--------------------- .text._Z6addarrPfS_S_i    --------------------------
	.section	.text._Z6addarrPfS_S_i,"ax",@progbits
	.align	128
        .global         _Z6addarrPfS_S_i
        .type           _Z6addarrPfS_S_i,@function
        .size           _Z6addarrPfS_S_i,(.L_x_1 - _Z6addarrPfS_S_i)
        .other          _Z6addarrPfS_S_i,@"STO_CUDA_ENTRY STV_DEFAULT"
_Z6addarrPfS_S_i:
.text._Z6addarrPfS_S_i:
[----:B------:R-:W-:Y:S01]  /*0000*/  LDC R1, c[0x0][0x37c] ;  /* 0x0000df00ff017b82 */ /* 0x000fe20000000800 */
[----:B------:R-:W0:Y:S07]  /*0010*/  S2R R0, SR_TID.X ;  /* 0x0000000000007919 */ /* 0x000e2e0000002100 */
[----:B------:R-:W0:Y:S01]  /*0020*/  S2UR UR4, SR_CTAID.X ;  /* 0x00000000000479c3 */ /* 0x000e220000002500 */
[----:B------:R-:W1:Y:S07]  /*0030*/  LDCU UR5, c[0x0][0x398] ;  /* 0x00007300ff0577ac */ /* 0x000e6e0008000800 */
[----:B------:R-:W0:Y:S02]  /*0040*/  LDC R9, c[0x0][0x360] ;  /* 0x0000d800ff097b82 */ /* 0x000e240000000800 */
[----:B0-----:R-:W-:-:S05]  /*0050*/  IMAD R9, R9, UR4, R0 ;  /* 0x0000000409097c24 */ /* 0x001fca000f8e0200 */
[----:B-1----:R-:W-:-:S13]  /*0060*/  ISETP.GE.AND P0, PT, R9, UR5, PT ;  /* 0x0000000509007c0c */ /* 0x002fda000bf06270 */
[----:B------:R-:W-:Y:S05]  /*0070*/  @P0 EXIT ;  /* 0x000000000000094d */ /* 0x000fea0003800000 */
[----:B------:R-:W0:Y:S01]  /*0080*/  LDC.64 R2, c[0x0][0x380] ;  /* 0x0000e000ff027b82 */ /* 0x000e220000000a00 */
[----:B------:R-:W1:Y:S07]  /*0090*/  LDCU.64 UR4, c[0x0][0x358] ;  /* 0x00006b00ff0477ac */ /* 0x000e6e0008000a00 */
[----:B------:R-:W2:Y:S08]  /*00a0*/  LDC.64 R4, c[0x0][0x388] ;  /* 0x0000e200ff047b82 */ /* 0x000eb00000000a00 */
[----:B------:R-:W3:Y:S01]  /*00b0*/  LDC.64 R6, c[0x0][0x390] ;  /* 0x0000e400ff067b82 */ /* 0x000ee20000000a00 */
[----:B0-----:R-:W-:-:S06]  /*00c0*/  IMAD.WIDE R2, R9, 0x4, R2 ;  /* 0x0000000409027825 */ /* 0x001fcc00078e0202 */
[----:B-1----:R-:W4:Y:S01]  /*00d0*/  LDG.E R2, desc[UR4][R2.64] ;  /* 0x0000000402027981 */ /* 0x002f22000c1e1900 */
[----:B--2---:R-:W-:-:S06]  /*00e0*/  IMAD.WIDE R4, R9, 0x4, R4 ;  /* 0x0000000409047825 */ /* 0x004fcc00078e0204 */
[----:B------:R-:W4:Y:S01]  /*00f0*/  LDG.E R5, desc[UR4][R4.64] ;  /* 0x0000000404057981 */ /* 0x000f22000c1e1900 */
[----:B---3--:R-:W-:-:S04]  /*0100*/  IMAD.WIDE R6, R9, 0x4, R6 ;  /* 0x0000000409067825 */ /* 0x008fc800078e0206 */
[----:B----4-:R-:W-:-:S05]  /*0110*/  FADD R9, R2, R5 ;  /* 0x0000000502097221 */ /* 0x010fca0000000000 */
[----:B------:R-:W-:Y:S01]  /*0120*/  STG.E desc[UR4][R6.64], R9 ;  /* 0x0000000906007986 */ /* 0x000fe2000c101904 */
[----:B------:R-:W-:Y:S05]  /*0130*/  EXIT ;  /* 0x000000000000794d */ /* 0x000fea0003800000 */
.L_x_0:
[----:B------:R-:W-:-:S00]  /*0140*/  BRA `(.L_x_0) ;  /* 0xfffffffc00fc7947 */ /* 0x000fc0000383ffff */
[----:B------:R-:W-:-:S00]  /*0150*/  NOP ;  /* 0x0000000000007918 */ /* 0x000fc00000000000 */
        /* <DEDUP_REMOVED lines=10> */
.L_x_1:


//--------------------- .nv.shared.reserved.0     --------------------------
	.section	.nv.shared.reserved.0,"aw",@nobits
	.weak		__nv_reservedSMEM_offset_0_alias
	.size		__nv_reservedSMEM_offset_0_alias, 0, 64
	.other		__nv_reservedSMEM_offset_0_alias,@"STO_CUDA_RESERVED_SHARED STV_DEFAULT"
__nv_reservedSMEM_offset_0_alias:
	.zero		0
	.zero		64


//--------------------- .nv.constant0._Z6addarrPfS_S_i --------------------------
	.section	.nv.constant0._Z6addarrPfS_S_i,"a",@progbits
	.sectionflags	@""
	.align	4
.nv.constant0._Z6addarrPfS_S_i:
	.zero		924


//--------------------- SYMBOLS --------------------------

	.type		.nv.reservedSmem.offset0,@object
	.size		.nv.reservedSmem.offset0,0x4
